//
// Generated by NVIDIA NVVM Compiler
//
// Compiler Build ID: CL-36424714
// Cuda compilation tools, release 13.0, V13.0.88
// Based on NVVM 20.0.0
//

.version 9.0
.target sm_100
.address_size 64

	// .globl	_Z8f_addmatPfS_S_ii

.visible .entry _Z8f_addmatPfS_S_ii(
	.param .u64 .ptr .align 1 _Z8f_addmatPfS_S_ii_param_0,
	.param .u64 .ptr .align 1 _Z8f_addmatPfS_S_ii_param_1,
	.param .u64 .ptr .align 1 _Z8f_addmatPfS_S_ii_param_2,
	.param .u32 _Z8f_addmatPfS_S_ii_param_3,
	.param .u32 _Z8f_addmatPfS_S_ii_param_4
)
{
	.reg .pred 	%p<7>;
	.reg .b32 	%r<31>;
	.reg .b32 	%f<16>;
	.reg .b64 	%rd<18>;

	ld.param.u64 	%rd7, [_Z8f_addmatPfS_S_ii_param_0];
	ld.param.u64 	%rd8, [_Z8f_addmatPfS_S_ii_param_1];
	ld.param.u64 	%rd9, [_Z8f_addmatPfS_S_ii_param_2];
	ld.param.u32 	%r14, [_Z8f_addmatPfS_S_ii_param_3];
	ld.param.u32 	%r15, [_Z8f_addmatPfS_S_ii_param_4];
	cvta.to.global.u64 	%rd1, %rd9;
	cvta.to.global.u64 	%rd2, %rd8;
	cvta.to.global.u64 	%rd3, %rd7;
	mov.u32 	%r16, %tid.x;
	mov.u32 	%r17, %tid.y;
	mov.u32 	%r18, %ntid.x;
	mov.u32 	%r19, %ctaid.x;
	mov.u32 	%r20, %ntid.y;
	mad.lo.s32 	%r21, %r20, %r19, %r17;
	mad.lo.s32 	%r22, %r21, %r18, %r16;
	shl.b32 	%r1, %r22, 2;
	mul.lo.s32 	%r2, %r15, %r14;
	setp.le.s32 	%p1, %r2, %r1;
	@%p1 bra 	$L__BB0_8;
	sub.s32 	%r23, %r2, %r1;
	min.s32 	%r24, %r23, 4;
	add.s32 	%r3, %r1, %r24;
	setp.lt.s32 	%p2, %r23, 1;
	@%p2 bra 	$L__BB0_8;
	add.s32 	%r25, %r1, 1;
	max.s32 	%r4, %r3, %r25;
	and.b32  	%r5, %r4, 3;
	setp.eq.s32 	%p3, %r5, 0;
	mov.u32 	%r29, %r1;
	@%p3 bra 	$L__BB0_5;
	neg.s32 	%r27, %r5;
	mov.u32 	%r29, %r1;
$L__BB0_4:
	.pragma "nounroll";
	mul.wide.s32 	%rd10, %r29, 4;
	add.s64 	%rd11, %rd1, %rd10;
	add.s64 	%rd12, %rd2, %rd10;
	add.s64 	%rd13, %rd3, %rd10;
	ld.global.f32 	%f1, [%rd13];
	ld.global.f32 	%f2, [%rd12];
	add.f32 	%f3, %f1, %f2;
	st.global.f32 	[%rd11], %f3;
	add.s32 	%r29, %r29, 1;
	add.s32 	%r27, %r27, 1;
	setp.ne.s32 	%p4, %r27, 0;
	@%p4 bra 	$L__BB0_4;
$L__BB0_5:
	sub.s32 	%r26, %r1, %r4;
	setp.gt.u32 	%p5, %r26, -4;
	@%p5 bra 	$L__BB0_8;
	add.s64 	%rd4, %rd3, 8;
	add.s64 	%rd5, %rd2, 8;
	add.s64 	%rd6, %rd1, 8;
$L__BB0_7:
	mul.wide.s32 	%rd14, %r29, 4;
	add.s64 	%rd15, %rd4, %rd14;
	add.s64 	%rd16, %rd5, %rd14;
	add.s64 	%rd17, %rd6, %rd14;
	ld.global.f32 	%f4, [%rd15+-8];
	ld.global.f32 	%f5, [%rd16+-8];
	add.f32 	%f6, %f4, %f5;
	st.global.f32 	[%rd17+-8], %f6;
	ld.global.f32 	%f7, [%rd15+-4];
	ld.global.f32 	%f8, [%rd16+-4];
	add.f32 	%f9, %f7, %f8;
	st.global.f32 	[%rd17+-4], %f9;
	ld.global.f32 	%f10, [%rd15];
	ld.global.f32 	%f11, [%rd16];
	add.f32 	%f12, %f10, %f11;
	st.global.f32 	[%rd17], %f12;
	ld.global.f32 	%f13, [%rd15+4];
	ld.global.f32 	%f14, [%rd16+4];
	add.f32 	%f15, %f13, %f14;
	st.global.f32 	[%rd17+4], %f15;
	add.s32 	%r29, %r29, 4;
	setp.lt.s32 	%p6, %r29, %r3;
	@%p6 bra 	$L__BB0_7;
$L__BB0_8:
	ret;

}


// ===== COMPILED SASS (sm_100) =====

	.target	sm_100

	.elftype	@"ET_EXEC"


//--------------------- .note.nv.tkinfo           --------------------------
	.section	.note.nv.tkinfo,"",@"SHT_NOTE"
	.sectionflags	@"SHF_NOTE_NV_TKINFO"
	.tkinfo
        /*0018*/ 	.word	0x00000002
        /*0030*/ 	.string	""
        /*0030*/ 	.string	"ptxas"
        /*0030*/ 	.string	"Cuda compilation tools, release 13.0, V13.0.88"
        /*0030*/ 	.string	"Build cuda_13.0.r13.0/compiler.36424714_0"
        /*0030*/ 	.string	"-arch sm_100 -m 64 "



//--------------------- .note.nv.cuinfo           --------------------------
	.section	.note.nv.cuinfo,"",@"SHT_NOTE"
	.sectionflags	@"SHF_NOTE_NV_CUINFO"
        /*0018*/ 	.short	0x0002
        /*001a*/ 	.short	0x0064
        /*001c*/ 	.short	0x0082
	.zero		2


//--------------------- .nv.info                  --------------------------
	.section	.nv.info,"",@"SHT_CUDA_INFO"
	.align	4


	//----- nvinfo : EIATTR_REGCOUNT
	.align		4
        /*0000*/ 	.byte	0x04, 0x2f
        /*0002*/ 	.short	(.L_1 - .L_0)
	.align		4
.L_0:
        /*0004*/ 	.word	index@(_Z8f_addmatPfS_S_ii)
        /*0008*/ 	.word	0x00000014


	//----- nvinfo : EIATTR_FRAME_SIZE
	.align		4
.L_1:
        /*000c*/ 	.byte	0x04, 0x11
        /*000e*/ 	.short	(.L_3 - .L_2)
	.align		4
.L_2:
        /*0010*/ 	.word	index@(_Z8f_addmatPfS_S_ii)
        /*0014*/ 	.word	0x00000000


	//----- nvinfo : EIATTR_MIN_STACK_SIZE
	.align		4
.L_3:
        /*0018*/ 	.byte	0x04, 0x12
        /*001a*/ 	.short	(.L_5 - .L_4)
	.align		4
.L_4:
        /*001c*/ 	.word	index@(_Z8f_addmatPfS_S_ii)
        /*0020*/ 	.word	0x00000000
.L_5:


//--------------------- .nv.compat                --------------------------
	.section	.nv.compat,"",@"SHT_CUDA_COMPAT_INFO"
	.align	4
        /*0000*/ 	.byte	0x02, 0x09, 0x00, 0x00, 0x02, 0x02, 0x01, 0x00, 0x02, 0x05, 0x05, 0x00, 0x03, 0x07, 0x01, 0x01
        /*0010*/ 	.byte	0x02, 0x03, 0x00, 0x00, 0x02, 0x06, 0x01, 0x00, 0x04, 0x0b, 0x08, 0x00, 0x09, 0x00, 0x00, 0x00
        /*0020*/ 	.byte	0x00, 0x00, 0x00, 0x00


//--------------------- .nv.info._Z8f_addmatPfS_S_ii --------------------------
	.section	.nv.info._Z8f_addmatPfS_S_ii,"",@"SHT_CUDA_INFO"
	.sectionflags	@""
	.align	4


	//----- nvinfo : EIATTR_CUDA_API_VERSION
	.align		4
        /*0000*/ 	.byte	0x04, 0x37
        /*0002*/ 	.short	(.L_7 - .L_6)
.L_6:
        /*0004*/ 	.word	0x00000082


	//----- nvinfo : EIATTR_KPARAM_INFO
	.align		4
.L_7:
        /*0008*/ 	.byte	0x04, 0x17
        /*000a*/ 	.short	(.L_9 - .L_8)
.L_8:
        /*000c*/ 	.word	0x00000000
        /*0010*/ 	.short	0x0004
        /*0012*/ 	.short	0x001c
        /*0014*/ 	.byte	0x00, 0xf0, 0x11, 0x00


	//----- nvinfo : EIATTR_KPARAM_INFO
	.align		4
.L_9:
        /*0018*/ 	.byte	0x04, 0x17
        /*001a*/ 	.short	(.L_11 - .L_10)
.L_10:
        /*001c*/ 	.word	0x00000000
        /*0020*/ 	.short	0x0003
        /*0022*/ 	.short	0x0018
        /*0024*/ 	.byte	0x00, 0xf0, 0x11, 0x00


	//----- nvinfo : EIATTR_KPARAM_INFO
	.align		4
.L_11:
        /*0028*/ 	.byte	0x04, 0x17
        /*002a*/ 	.short	(.L_13 - .L_12)
.L_12:
        /*002c*/ 	.word	0x00000000
        /*0030*/ 	.short	0x0002
        /*0032*/ 	.short	0x0010
        /*0034*/ 	.byte	0x00, 0xf5, 0x21, 0x00


	//----- nvinfo : EIATTR_KPARAM_INFO
	.align		4
.L_13:
        /*0038*/ 	.byte	0x04, 0x17
        /*003a*/ 	.short	(.L_15 - .L_14)
.L_14:
        /*003c*/ 	.word	0x00000000
        /*0040*/ 	.short	0x0001
        /*0042*/ 	.short	0x0008
        /*0044*/ 	.byte	0x00, 0xf5, 0x21, 0x00


	//----- nvinfo : EIATTR_KPARAM_INFO
	.align		4
.L_15:
        /*0048*/ 	.byte	0x04, 0x17
        /*004a*/ 	.short	(.L_17 - .L_16)
.L_16:
        /*004c*/ 	.word	0x00000000
        /*0050*/ 	.short	0x0000
        /*0052*/ 	.short	0x0000
        /*0054*/ 	.byte	0x00, 0xf5, 0x21, 0x00


	//----- nvinfo : EIATTR_SPARSE_MMA_MASK
	.align		4
.L_17:
        /*0058*/ 	.byte	0x03, 0x50
        /*005a*/ 	.short	0x0000


	//----- nvinfo : EIATTR_MAXREG_COUNT
	.align		4
        /*005c*/ 	.byte	0x03, 0x1b
        /*005e*/ 	.short	0x00ff


	//----- nvinfo : EIATTR_MERCURY_ISA_VERSION
	.align		4
        /*0060*/ 	.byte	0x03, 0x5f
        /*0062*/ 	.short	0x0101


	//----- nvinfo : EIATTR_VRC_CTA_INIT_COUNT
	.align		4
        /*0064*/ 	.byte	0x02, 0x4a
	.zero		1
	.zero		1


	//----- nvinfo : EIATTR_EXIT_INSTR_OFFSETS
	.align		4
        /*0068*/ 	.byte	0x04, 0x1c
        /*006a*/ 	.short	(.L_19 - .L_18)


	//   ....[0]....
.L_18:
        /*006c*/ 	.word	0x000000c0


	//   ....[1]....
        /*0070*/ 	.word	0x000000f0


	//   ....[2]....
        /*0074*/ 	.word	0x00000290


	//   ....[3]....
        /*0078*/ 	.word	0x000004e0


	//----- nvinfo : EIATTR_CRS_STACK_SIZE
	.align		4
.L_19:
        /*007c*/ 	.byte	0x04, 0x1e
        /*007e*/ 	.short	(.L_21 - .L_20)
.L_20:
        /*0080*/ 	.word	0x00000000


	//----- nvinfo : EIATTR_CBANK_PARAM_SIZE
	.align		4
.L_21:
        /*0084*/ 	.byte	0x03, 0x19
        /*0086*/ 	.short	0x0020


	//----- nvinfo : EIATTR_PARAM_CBANK
	.align		4
        /*0088*/ 	.byte	0x04, 0x0a
        /*008a*/ 	.short	(.L_23 - .L_22)
	.align		4
.L_22:
        /*008c*/ 	.word	index@(.nv.constant0._Z8f_addmatPfS_S_ii)
        /*0090*/ 	.short	0x0380
        /*0092*/ 	.short	0x0020


	//----- nvinfo : EIATTR_SW_WAR
	.align		4
.L_23:
        /*0094*/ 	.byte	0x04, 0x36
        /*0096*/ 	.short	(.L_25 - .L_24)
.L_24:
        /*0098*/ 	.word	0x00000008
.L_25:


//--------------------- .nv.callgraph             --------------------------
	.section	.nv.callgraph,"",@"SHT_CUDA_CALLGRAPH"
	.align	4
	.sectionentsize	8
	.align		4
        /*0000*/ 	.word	0x00000000
	.align		4
        /*0004*/ 	.word	0xffffffff
	.align		4
        /*0008*/ 	.word	0x00000000
	.align		4
        /*000c*/ 	.word	0xfffffffe
	.align		4
        /*0010*/ 	.word	0x00000000
	.align		4
        /*0014*/ 	.word	0xfffffffd
	.align		4
        /*0018*/ 	.word	0x00000000
	.align		4
        /*001c*/ 	.word	0xfffffffc


//--------------------- .text._Z8f_addmatPfS_S_ii --------------------------
	.section	.text._Z8f_addmatPfS_S_ii,"ax",@progbits
	.align	128
        .global         _Z8f_addmatPfS_S_ii
        .type           _Z8f_addmatPfS_S_ii,@function
        .size           _Z8f_addmatPfS_S_ii,(.L_x_5 - _Z8f_addmatPfS_S_ii)
        .other          _Z8f_addmatPfS_S_ii,@"STO_CUDA_ENTRY STV_DEFAULT"
_Z8f_addmatPfS_S_ii:
.text._Z8f_addmatPfS_S_ii:
[----:B------:R-:W-:Y:S01]  /*0000*/  LDC R1, c[0x0][0x37c] ;  /* 0x0000df00ff017b82 */ /* 0x000fe20000000800 */
[----:B------:R-:W0:Y:S01]  /*0010*/  S2R R0, SR_TID.Y ;  /* 0x0000000000007919 */ /* 0x000e220000002200 */
[----:B------:R-:W1:Y:S06]  /*0020*/  LDCU UR6, c[0x0][0x360] ;  /* 0x00006c00ff0677ac */ /* 0x000e6c0008000800 */
[----:B------:R-:W0:Y:S01]  /*0030*/  S2UR UR7, SR_CTAID.X ;  /* 0x00000000000779c3 */ /* 0x000e220000002500 */
[----:B------:R-:W1:Y:S01]  /*0040*/  S2R R3, SR_TID.X ;  /* 0x0000000000037919 */ /* 0x000e620000002100 */
[----:B------:R-:W2:Y:S06]  /*0050*/  LDCU.64 UR4, c[0x0][0x398] ;  /* 0x00007300ff0477ac */ /* 0x000eac0008000a00 */
[----:B------:R-:W0:Y:S01]  /*0060*/  LDC R5, c[0x0][0x364] ;  /* 0x0000d900ff057b82 */ /* 0x000e220000000800 */
[----:B--2---:R-:W-:Y:S01]  /*0070*/  UIMAD UR4, UR5, UR4, URZ ;  /* 0x00000004050472a4 */ /* 0x004fe2000f8e02ff */
[----:B0-----:R-:W-:-:S04]  /*0080*/  IMAD R0, R5, UR7, R0 ;  /* 0x0000000705007c24 */ /* 0x001fc8000f8e0200 */
[----:B-1----:R-:W-:-:S05]  /*0090*/  IMAD R0, R0, UR6, R3 ;  /* 0x0000000600007c24 */ /* 0x002fca000f8e0203 */
[----:B------:R-:W-:-:S04]  /*00a0*/  SHF.L.U32 R3, R0, 0x2, RZ ;  /* 0x0000000200037819 */ /* 0x000fc800000006ff */
[----:B------:R-:W-:-:S13]  /*00b0*/  ISETP.LT.AND P0, PT, R3, UR4, PT ;  /* 0x0000000403007c0c */ /* 0x000fda000bf01270 */
[----:B------:R-:W-:Y:S05]  /*00c0*/  @!P0 EXIT ;  /* 0x000000000000894d */ /* 0x000fea0003800000 */
[----:B------:R-:W-:-:S04]  /*00d0*/  IADD3 R0, PT, PT, -R3, UR4, RZ ;  /* 0x0000000403007c10 */ /* 0x000fc8000fffe1ff */
[----:B------:R-:W-:-:S13]  /*00e0*/  ISETP.GE.AND P0, PT, R0, 0x1, PT ;  /* 0x000000010000780c */ /* 0x000fda0003f06270 */
[----:B------:R-:W-:Y:S05]  /*00f0*/  @!P0 EXIT ;  /* 0x000000000000894d */ /* 0x000fea0003800000 */
[----:B------:R-:W-:Y:S01]  /*0100*/  VIMNMX R0, PT, PT, R0, 0x4, PT ;  /* 0x0000000400007848 */ /* 0x000fe20003fe0100 */
[----:B------:R-:W0:Y:S01]  /*0110*/  LDCU.64 UR12, c[0x0][0x358] ;  /* 0x00006b00ff0c77ac */ /* 0x000e220008000a00 */
[----:B------:R-:W-:Y:S02]  /*0120*/  BSSY.RECONVERGENT B0, `(.L_x_0) ;  /* 0x0000016000007945 */ /* 0x000fe40003800200 */
[----:B------:R-:W-:-:S04]  /*0130*/  IADD3 R0, PT, PT, R3, R0, RZ ;  /* 0x0000000003007210 */ /* 0x000fc80007ffe0ff */
[----:B------:R-:W-:-:S05]  /*0140*/  VIADDMNMX R2, R3, 0x1, R0, !PT ;  /* 0x0000000103027846 */ /* 0x000fca0007800100 */
[----:B------:R-:W-:Y:S01]  /*0150*/  IMAD.IADD R4, R3, 0x1, -R2 ;  /* 0x0000000103047824 */ /* 0x000fe200078e0a02 */
[----:B------:R-:W-:-:S04]  /*0160*/  LOP3.LUT P1, R2, R2, 0x3, RZ, 0xc0, !PT ;  /* 0x0000000302027812 */ /* 0x000fc8000782c0ff */
[----:B------:R-:W-:-:S09]  /*0170*/  ISETP.GT.U32.AND P0, PT, R4, -0x4, PT ;  /* 0xfffffffc0400780c */ /* 0x000fd20003f04070 */
[----:B0-----:R-:W-:Y:S05]  /*0180*/  @!P1 BRA `(.L_x_1) ;  /* 0x00000000003c9947 */ /* 0x001fea0003800000 */
[----:B------:R-:W0:Y:S01]  /*0190*/  LDC.64 R10, c[0x0][0x390] ;  /* 0x0000e400ff0a7b82 */ /* 0x000e220000000a00 */
[----:B------:R-:W-:-:S07]  /*01a0*/  IADD3 R2, PT, PT, -R2, RZ, RZ ;  /* 0x000000ff02027210 */ /* 0x000fce0007ffe1ff */
[----:B------:R-:W1:Y:S08]  /*01b0*/  LDC.64 R14, c[0x0][0x380] ;  /* 0x0000e000ff0e7b82 */ /* 0x000e700000000a00 */
[----:B------:R-:W2:Y:S02]  /*01c0*/  LDC.64 R12, c[0x0][0x388] ;  /* 0x0000e200ff0c7b82 */ /* 0x000ea40000000a00 */
.L_x_2:
[----:B--2---:R-:W-:-:S04]  /*01d0*/  IMAD.WIDE R6, R3, 0x4, R12 ;  /* 0x0000000403067825 */ /* 0x004fc800078e020c */
[C---:B-1----:R-:W-:Y:S02]  /*01e0*/  IMAD.WIDE R8, R3.reuse, 0x4, R14 ;  /* 0x0000000403087825 */ /* 0x042fe400078e020e */
[----:B------:R-:W2:Y:S04]  /*01f0*/  LDG.E R7, desc[UR12][R6.64] ;  /* 0x0000000c06077981 */ /* 0x000ea8000c1e1900 */
[----:B------:R-:W2:Y:S01]  /*0200*/  LDG.E R8, desc[UR12][R8.64] ;  /* 0x0000000c08087981 */ /* 0x000ea2000c1e1900 */
[C---:B0--3--:R-:W-:Y:S01]  /*0210*/  IMAD.WIDE R4, R3.reuse, 0x4, R10 ;  /* 0x0000000403047825 */ /* 0x049fe200078e020a */
[----:B------:R-:W-:-:S03]  /*0220*/  IADD3 R3, PT, PT, R3, 0x1, RZ ;  /* 0x0000000103037810 */ /* 0x000fc60007ffe0ff */
[----:B------:R-:W-:-:S05]  /*0230*/  VIADD R2, R2, 0x1 ;  /* 0x0000000102027836 */ /* 0x000fca0000000000 */
[----:B------:R-:W-:Y:S01]  /*0240*/  ISETP.NE.AND P1, PT, R2, RZ, PT ;  /* 0x000000ff0200720c */ /* 0x000fe20003f25270 */
[----:B--2---:R-:W-:-:S05]  /*0250*/  FADD R17, R8, R7 ;  /* 0x0000000708117221 */ /* 0x004fca0000000000 */
[----:B------:R3:W-:Y:S07]  /*0260*/  STG.E desc[UR12][R4.64], R17 ;  /* 0x0000001104007986 */ /* 0x0007ee000c10190c */
[----:B------:R-:W-:Y:S05]  /*0270*/  @P1 BRA `(.L_x_2) ;  /* 0xfffffffc00d41947 */ /* 0x000fea000383ffff */
.L_x_1:
[----:B------:R-:W-:Y:S05]  /*0280*/  BSYNC.RECONVERGENT B0 ;  /* 0x0000000000007941 */ /* 0x000fea0003800200 */
.L_x_0:
[----:B------:R-:W-:Y:S05]  /*0290*/  @P0 EXIT ;  /* 0x000000000000094d */ /* 0x000fea0003800000 */
[----:B------:R-:W0:Y:S01]  /*02a0*/  LDCU.128 UR4, c[0x0][0x380] ;  /* 0x00007000ff0477ac */ /* 0x000e220008000c00 */
[----:B------:R-:W1:Y:S01]  /*02b0*/  LDCU.64 UR10, c[0x0][0x390] ;  /* 0x00007200ff0a77ac */ /* 0x000e620008000a00 */
[----:B0-----:R-:W-:Y:S02]  /*02c0*/  UIADD3 UR8, UP0, UPT, UR4, 0x8, URZ ;  /* 0x0000000804087890 */ /* 0x001fe4000ff1e0ff */
[----:B------:R-:W-:Y:S02]  /*02d0*/  UIADD3 UR6, UP1, UPT, UR6, 0x8, URZ ;  /* 0x0000000806067890 */ /* 0x000fe4000ff3e0ff */
[----:B-1----:R-:W-:Y:S02]  /*02e0*/  UIADD3 UR4, UP2, UPT, UR10, 0x8, URZ ;  /* 0x000000080a047890 */ /* 0x002fe4000ff5e0ff */
[----:B------:R-:W-:Y:S02]  /*02f0*/  UIADD3.X UR9, UPT, UPT, URZ, UR5, URZ, UP0, !UPT ;  /* 0x00000005ff097290 */ /* 0x000fe400087fe4ff */
[----:B------:R-:W-:-:S02]  /*0300*/  UIADD3.X UR7, UPT, UPT, URZ, UR7, URZ, UP1, !UPT ;  /* 0x00000007ff077290 */ /* 0x000fc40008ffe4ff */
[----:B------:R-:W-:-:S12]  /*0310*/  UIADD3.X UR5, UPT, UPT, URZ, UR11, URZ, UP2, !UPT ;  /* 0x0000000bff057290 */ /* 0x000fd800097fe4ff */
.L_x_3:
[----:B---3--:R-:W-:Y:S01]  /*0320*/  MOV R4, UR8 ;  /* 0x0000000800047c02 */ /* 0x008fe20008000f00 */
[----:B------:R-:W-:Y:S01]  /*0330*/  IMAD.U32 R5, RZ, RZ, UR9 ;  /* 0x00000009ff057e24 */ /* 0x000fe2000f8e00ff */
[----:B------:R-:W-:Y:S02]  /*0340*/  MOV R6, UR6 ;  /* 0x0000000600067c02 */ /* 0x000fe40008000f00 */
[----:B------:R-:W-:Y:S01]  /*0350*/  MOV R7, UR7 ;  /* 0x0000000700077c02 */ /* 0x000fe20008000f00 */
[----:B------:R-:W-:-:S04]  /*0360*/  IMAD.WIDE R4, R3, 0x4, R4 ;  /* 0x0000000403047825 */ /* 0x000fc800078e0204 */
[----:B------:R-:W-:Y:S01]  /*0370*/  IMAD.WIDE R6, R3, 0x4, R6 ;  /* 0x0000000403067825 */ /* 0x000fe200078e0206 */
[----:B------:R-:W2:Y:S04]  /*0380*/  LDG.E R2, desc[UR12][R4.64+-0x8] ;  /* 0xfffff80c04027981 */ /* 0x000ea8000c1e1900 */
[----:B0-----:R-:W2:Y:S01]  /*0390*/  LDG.E R11, desc[UR12][R6.64+-0x8] ;  /* 0xfffff80c060b7981 */ /* 0x001ea2000c1e1900 */
[----:B------:R-:W-:Y:S01]  /*03a0*/  MOV R9, UR5 ;  /* 0x0000000500097c02 */ /* 0x000fe20008000f00 */
[----:B------:R-:W-:-:S04]  /*03b0*/  IMAD.U32 R8, RZ, RZ, UR4 ;  /* 0x00000004ff087e24 */ /* 0x000fc8000f8e00ff */
[----:B------:R-:W-:-:S04]  /*03c0*/  IMAD.WIDE R8, R3, 0x4, R8 ;  /* 0x0000000403087825 */ /* 0x000fc800078e0208 */
[----:B--2---:R-:W-:-:S05]  /*03d0*/  FADD R11, R2, R11 ;  /* 0x0000000b020b7221 */ /* 0x004fca0000000000 */
[----:B------:R0:W-:Y:S04]  /*03e0*/  STG.E desc[UR12][R8.64+-0x8], R11 ;  /* 0xfffff80b08007986 */ /* 0x0001e8000c10190c */
[----:B------:R-:W2:Y:S04]  /*03f0*/  LDG.E R2, desc[UR12][R4.64+-0x4] ;  /* 0xfffffc0c04027981 */ /* 0x000ea8000c1e1900 */
[----:B------:R-:W2:Y:S02]  /*0400*/  LDG.E R13, desc[UR12][R6.64+-0x4] ;  /* 0xfffffc0c060d7981 */ /* 0x000ea4000c1e1900 */
[----:B--2---:R-:W-:-:S05]  /*0410*/  FADD R13, R2, R13 ;  /* 0x0000000d020d7221 */ /* 0x004fca0000000000 */
[----:B------:R0:W-:Y:S04]  /*0420*/  STG.E desc[UR12][R8.64+-0x4], R13 ;  /* 0xfffffc0d08007986 */ /* 0x0001e8000c10190c */
[----:B------:R-:W2:Y:S04]  /*0430*/  LDG.E R2, desc[UR12][R4.64] ;  /* 0x0000000c04027981 */ /* 0x000ea8000c1e1900 */
[----:B------:R-:W2:Y:S02]  /*0440*/  LDG.E R15, desc[UR12][R6.64] ;  /* 0x0000000c060f7981 */ /* 0x000ea4000c1e1900 */
[----:B--2---:R-:W-:-:S05]  /*0450*/  FADD R15, R2, R15 ;  /* 0x0000000f020f7221 */ /* 0x004fca0000000000 */
[----:B------:R0:W-:Y:S04]  /*0460*/  STG.E desc[UR12][R8.64], R15 ;  /* 0x0000000f08007986 */ /* 0x0001e8000c10190c */
[----:B------:R-:W2:Y:S04]  /*0470*/  LDG.E R2, desc[UR12][R4.64+0x4] ;  /* 0x0000040c04027981 */ /* 0x000ea8000c1e1900 */
[----:B------:R-:W2:Y:S01]  /*0480*/  LDG.E R17, desc[UR12][R6.64+0x4] ;  /* 0x0000040c06117981 */ /* 0x000ea2000c1e1900 */
[----:B------:R-:W-:-:S04]  /*0490*/  IADD3 R3, PT, PT, R3, 0x4, RZ ;  /* 0x0000000403037810 */ /* 0x000fc80007ffe0ff */
[----:B------:R-:W-:Y:S01]  /*04a0*/  ISETP.GE.AND P0, PT, R3, R0, PT ;  /* 0x000000000300720c */ /* 0x000fe20003f06270 */
[----:B--2---:R-:W-:-:S05]  /*04b0*/  FADD R17, R2, R17 ;  /* 0x0000001102117221 */ /* 0x004fca0000000000 */
[----:B------:R0:W-:Y:S07]  /*04c0*/  STG.E desc[UR12][R8.64+0x4], R17 ;  /* 0x0000041108007986 */ /* 0x0001ee000c10190c */
[----:B------:R-:W-:Y:S05]  /*04d0*/  @!P0 BRA `(.L_x_3) ;  /* 0xfffffffc00908947 */ /* 0x000fea000383ffff */
[----:B------:R-:W-:Y:S05]  /*04e0*/  EXIT ;  /* 0x000000000000794d */ /* 0x000fea0003800000 */
.L_x_4:
[----:B------:R-:W-:-:S00]  /*04f0*/  BRA `(.L_x_4) ;  /* 0xfffffffc00fc7947 */ /* 0x000fc0000383ffff */
[----:B------:R-:W-:-:S00]  /*0500*/  NOP ;  /* 0x0000000000007918 */ /* 0x000fc00000000000 */
[----:B------:R-:W-:-:S00]  /*0510*/  NOP ;  /* 0x0000000000007918 */ /* 0x000fc00000000000 */
[----:B------:R-:W-:-:S00]  /*0520*/  NOP ;  /* 0x0000000000007918 */ /* 0x000fc00000000000 */
[----:B------:R-:W-:-:S00]  /*0530*/  NOP ;  /* 0x0000000000007918 */ /* 0x000fc00000000000 */
[----:B------:R-:W-:-:S00]  /*0540*/  NOP ;  /* 0x0000000000007918 */ /* 0x000fc00000000000 */
[----:B------:R-:W-:-:S00]  /*0550*/  NOP ;  /* 0x0000000000007918 */ /* 0x000fc00000000000 */
[----:B------:R-:W-:-:S00]  /*0560*/  NOP ;  /* 0x0000000000007918 */ /* 0x000fc00000000000 */
[----:B------:R-:W-:-:S00]  /*0570*/  NOP ;  /* 0x0000000000007918 */ /* 0x000fc00000000000 */
.L_x_5:


//--------------------- .nv.shared.reserved.0     --------------------------
	.section	.nv.shared.reserved.0,"aw",@nobits
	.weak		__nv_reservedSMEM_offset_0_alias
	.size		__nv_reservedSMEM_offset_0_alias, 0, 64
	.other		__nv_reservedSMEM_offset_0_alias,@"STO_CUDA_RESERVED_SHARED STV_DEFAULT"
__nv_reservedSMEM_offset_0_alias:
	.zero		0
	.zero		64


//--------------------- .nv.constant0._Z8f_addmatPfS_S_ii --------------------------
	.section	.nv.constant0._Z8f_addmatPfS_S_ii,"a",@progbits
	.sectionflags	@""
	.align	4
.nv.constant0._Z8f_addmatPfS_S_ii:
	.zero		928


//--------------------- SYMBOLS --------------------------

	.type		.nv.reservedSmem.offset0,@object
	.size		.nv.reservedSmem.offset0,0x4
